//
// Generated by NVIDIA NVVM Compiler
//
// Compiler Build ID: CL-36424714
// Cuda compilation tools, release 13.0, V13.0.88
// Based on NVVM 20.0.0
//

.version 9.0
.target sm_100
.address_size 64

	// .globl	_Z5hellov
.extern .func  (.param .b32 func_retval0) vprintf
(
	.param .b64 vprintf_param_0,
	.param .b64 vprintf_param_1
)
;
.global .align 1 .b8 $str[23] = {104, 101, 108, 108, 111, 32, 119, 111, 114, 108, 100, 32, 102, 114, 111, 109, 32, 71, 80, 85, 33, 10};

.visible .entry _Z5hellov()
{
	.reg .b32 	%r<3>;
	.reg .b64 	%rd<3>;

	mov.u64 	%rd1, $str;
	cvta.global.u64 	%rd2, %rd1;
	{ // callseq 0, 0
	.param .b64 param0;
	st.param.b64 	[param0], %rd2;
	.param .b64 param1;
	st.param.b64 	[param1], 0;
	.param .b32 retval0;
	call.uni (retval0), 
	vprintf, 
	(
	param0, 
	param1
	);
	ld.param.b32 	%r1, [retval0];
	} // callseq 0
	ret;

}


// ===== COMPILED SASS (sm_100) =====

	.target	sm_100

	.elftype	@"ET_EXEC"


//--------------------- .note.nv.tkinfo           --------------------------
	.section	.note.nv.tkinfo,"",@"SHT_NOTE"
	.sectionflags	@"SHF_NOTE_NV_TKINFO"
	.tkinfo
        /*0018*/ 	.word	0x00000002
        /*0030*/ 	.string	""
        /*0030*/ 	.string	"ptxas"
        /*0030*/ 	.string	"Cuda compilation tools, release 13.0, V13.0.88"
        /*0030*/ 	.string	"Build cuda_13.0.r13.0/compiler.36424714_0"
        /*0030*/ 	.string	"-arch sm_100 -m 64 "



//--------------------- .note.nv.cuinfo           --------------------------
	.section	.note.nv.cuinfo,"",@"SHT_NOTE"
	.sectionflags	@"SHF_NOTE_NV_CUINFO"
        /*0018*/ 	.short	0x0002
        /*001a*/ 	.short	0x0064
        /*001c*/ 	.short	0x0082
	.zero		2


//--------------------- .nv.info                  --------------------------
	.section	.nv.info,"",@"SHT_CUDA_INFO"
	.align	4


	//----- nvinfo : EIATTR_REGCOUNT
	.align		4
        /*0000*/ 	.byte	0x04, 0x2f
        /*0002*/ 	.short	(.L_2 - .L_1)
	.align		4
.L_1:
        /*0004*/ 	.word	index@(_Z5hellov)
        /*0008*/ 	.word	0x00000018


	//----- nvinfo : EIATTR_FRAME_SIZE
	.align		4
.L_2:
        /*000c*/ 	.byte	0x04, 0x11
        /*000e*/ 	.short	(.L_4 - .L_3)
	.align		4
.L_3:
        /*0010*/ 	.word	index@(_Z5hellov)
        /*0014*/ 	.word	0x00000000


	//----- nvinfo : EIATTR_MIN_STACK_SIZE
	.align		4
.L_4:
        /*0018*/ 	.byte	0x04, 0x12
        /*001a*/ 	.short	(.L_6 - .L_5)
	.align		4
.L_5:
        /*001c*/ 	.word	index@(_Z5hellov)
        /*0020*/ 	.word	0x00000000
.L_6:


//--------------------- .nv.compat                --------------------------
	.section	.nv.compat,"",@"SHT_CUDA_COMPAT_INFO"
	.align	4
        /*0000*/ 	.byte	0x02, 0x09, 0x00, 0x00, 0x02, 0x02, 0x01, 0x00, 0x02, 0x05, 0x05, 0x00, 0x03, 0x07, 0x01, 0x01
        /*0010*/ 	.byte	0x02, 0x03, 0x00, 0x00, 0x02, 0x06, 0x01, 0x00, 0x04, 0x0b, 0x08, 0x00, 0x09, 0x00, 0x00, 0x00
        /*0020*/ 	.byte	0x00, 0x00, 0x00, 0x00


//--------------------- .nv.info._Z5hellov        --------------------------
	.section	.nv.info._Z5hellov,"",@"SHT_CUDA_INFO"
	.sectionflags	@""
	.align	4


	//----- nvinfo : EIATTR_CUDA_API_VERSION
	.align		4
        /*0000*/ 	.byte	0x04, 0x37
        /*0002*/ 	.short	(.L_8 - .L_7)
.L_7:
        /*0004*/ 	.word	0x00000082


	//----- nvinfo : EIATTR_SPARSE_MMA_MASK
	.align		4
.L_8:
        /*0008*/ 	.byte	0x03, 0x50
        /*000a*/ 	.short	0x0000


	//----- nvinfo : EIATTR_MAXREG_COUNT
	.align		4
        /*000c*/ 	.byte	0x03, 0x1b
        /*000e*/ 	.short	0x00ff


	//----- nvinfo : EIATTR_EXTERNS
	.align		4
        /*0010*/ 	.byte	0x04, 0x0f
        /*0012*/ 	.short	(.L_10 - .L_9)


	//   ....[0]....
	.align		4
.L_9:
        /*0014*/ 	.word	index@(vprintf)


	//----- nvinfo : EIATTR_MERCURY_ISA_VERSION
	.align		4
.L_10:
        /*0018*/ 	.byte	0x03, 0x5f
        /*001a*/ 	.short	0x0101


	//----- nvinfo : EIATTR_VRC_CTA_INIT_COUNT
	.align		4
        /*001c*/ 	.byte	0x02, 0x4a
	.zero		1
	.zero		1


	//----- nvinfo : EIATTR_SYSCALL_OFFSETS
	.align		4
        /*0020*/ 	.byte	0x04, 0x46
        /*0022*/ 	.short	(.L_12 - .L_11)


	//   ....[0]....
.L_11:
        /*0024*/ 	.word	0x00000080


	//----- nvinfo : EIATTR_EXIT_INSTR_OFFSETS
	.align		4
.L_12:
        /*0028*/ 	.byte	0x04, 0x1c
        /*002a*/ 	.short	(.L_14 - .L_13)


	//   ....[0]....
.L_13:
        /*002c*/ 	.word	0x00000090


	//----- nvinfo : EIATTR_SW_WAR
	.align		4
.L_14:
        /*0030*/ 	.byte	0x04, 0x36
        /*0032*/ 	.short	(.L_16 - .L_15)
.L_15:
        /*0034*/ 	.word	0x00000008
.L_16:


//--------------------- .nv.callgraph             --------------------------
	.section	.nv.callgraph,"",@"SHT_CUDA_CALLGRAPH"
	.align	4
	.sectionentsize	8
	.align		4
        /*0000*/ 	.word	0x00000000
	.align		4
        /*0004*/ 	.word	0xffffffff
	.align		4
        /*0008*/ 	.word	index@(_Z5hellov)
	.align		4
        /*000c*/ 	.word	index@(vprintf)
	.align		4
        /*0010*/ 	.word	0x00000000
	.align		4
        /*0014*/ 	.word	0xfffffffe
	.align		4
        /*0018*/ 	.word	0x00000000
	.align		4
        /*001c*/ 	.word	0xfffffffd
	.align		4
        /*0020*/ 	.word	0x00000000
	.align		4
        /*0024*/ 	.word	0xfffffffc


//--------------------- .nv.constant4             --------------------------
	.section	.nv.constant4,"a",@progbits
	.align	8
	.align		8
.nv.constant4:
        /*0000*/ 	.dword	vprintf
	.align		8
        /*0008*/ 	.dword	$str


//--------------------- .text._Z5hellov           --------------------------
	.section	.text._Z5hellov,"ax",@progbits
	.align	128
        .global         _Z5hellov
        .type           _Z5hellov,@function
        .size           _Z5hellov,(.L_x_2 - _Z5hellov)
        .other          _Z5hellov,@"STO_CUDA_ENTRY STV_DEFAULT"
_Z5hellov:
.text._Z5hellov:
[----:B------:R-:W0:Y:S01]  /*0000*/  LDC R1, c[0x0][0x37c] ;  /* 0x0000df00ff017b82 */ /* 0x000e220000000800 */
[----:B------:R-:W-:Y:S01]  /*0010*/  MOV R0, 0x0 ;  /* 0x0000000000007802 */ /* 0x000fe20000000f00 */
[----:B------:R-:W1:Y:S01]  /*0020*/  LDCU.64 UR4, c[0x4][0x8] ;  /* 0x01000100ff0477ac */ /* 0x000e620008000a00 */
[----:B------:R-:W-:-:S05]  /*0030*/  CS2R R6, SRZ ;  /* 0x0000000000067805 */ /* 0x000fca000001ff00 */
[----:B------:R2:W3:Y:S01]  /*0040*/  LDC.64 R2, c[0x4][R0] ;  /* 0x0100000000027b82 */ /* 0x0004e20000000a00 */
[----:B-1----:R-:W-:Y:S02]  /*0050*/  IMAD.U32 R4, RZ, RZ, UR4 ;  /* 0x00000004ff047e24 */ /* 0x002fe4000f8e00ff */
[----:B--2---:R-:W-:-:S07]  /*0060*/  IMAD.U32 R5, RZ, RZ, UR5 ;  /* 0x00000005ff057e24 */ /* 0x004fce000f8e00ff */
[----:B------:R-:W-:-:S07]  /*0070*/  LEPC R20, `(.L_x_0) ;  /* 0x000000001014794e */ /* 0x000fce0000000000 */
[----:B0--3--:R-:W-:Y:S05]  /*0080*/  CALL.ABS.NOINC R2 ;  /* 0x0000000002007343 */ /* 0x009fea0003c00000 */
.L_x_0:
[----:B------:R-:W-:Y:S05]  /*0090*/  EXIT ;  /* 0x000000000000794d */ /* 0x000fea0003800000 */
.L_x_1:
[----:B------:R-:W-:-:S00]  /*00a0*/  BRA `(.L_x_1) ;  /* 0xfffffffc00fc7947 */ /* 0x000fc0000383ffff */
[----:B------:R-:W-:-:S00]  /*00b0*/  NOP ;  /* 0x0000000000007918 */ /* 0x000fc00000000000 */
        /* <DEDUP_REMOVED lines=12> */
.L_x_2:


//--------------------- .nv.global.init           --------------------------
	.section	.nv.global.init,"aw",@progbits
.nv.global.init:
	.type		$str,@object
	.size		$str,(.L_0 - $str)
$str:
        /*0000*/ 	.byte	0x68, 0x65, 0x6c, 0x6c, 0x6f, 0x20, 0x77, 0x6f, 0x72, 0x6c, 0x64, 0x20, 0x66, 0x72, 0x6f, 0x6d
        /*0010*/ 	.byte	0x20, 0x47, 0x50, 0x55, 0x21, 0x0a, 0x00
.L_0:


//--------------------- .nv.shared.reserved.0     --------------------------
	.section	.nv.shared.reserved.0,"aw",@nobits
	.weak		__nv_reservedSMEM_offset_0_alias
	.size		__nv_reservedSMEM_offset_0_alias, 0, 64
	.other		__nv_reservedSMEM_offset_0_alias,@"STO_CUDA_RESERVED_SHARED STV_DEFAULT"
__nv_reservedSMEM_offset_0_alias:
	.zero		0
	.zero		64


//--------------------- .nv.constant0._Z5hellov   --------------------------
	.section	.nv.constant0._Z5hellov,"a",@progbits
	.sectionflags	@""
	.align	4
.nv.constant0._Z5hellov:
	.zero		896


//--------------------- SYMBOLS --------------------------

	.type		.nv.reservedSmem.offset0,@object
	.size		.nv.reservedSmem.offset0,0x4
	.type		vprintf,@function
